//
// Generated by NVIDIA NVVM Compiler
//
// Compiler Build ID: CL-36424714
// Cuda compilation tools, release 13.0, V13.0.88
// Based on NVVM 20.0.0
//

.version 9.0
.target sm_100
.address_size 64

	// .globl	_Z6reducePfS_
.extern .func  (.param .b32 func_retval0) vprintf
(
	.param .b64 vprintf_param_0,
	.param .b64 vprintf_param_1
)
;
// _ZZ6reducePfS_E5sdata has been demoted
.global .align 1 .b8 $str[26] = {91, 114, 101, 100, 117, 99, 116, 105, 111, 110, 93, 9, 115, 100, 97, 116, 97, 91, 37, 102, 93, 61, 37, 102, 10};

.visible .entry _Z6reducePfS_(
	.param .u64 .ptr .align 1 _Z6reducePfS__param_0,
	.param .u64 .ptr .align 1 _Z6reducePfS__param_1
)
{
	.local .align 16 .b8 	__local_depot0[16];
	.reg .b64 	%SP;
	.reg .b64 	%SPL;
	.reg .pred 	%p<7>;
	.reg .b32 	%r<23>;
	.reg .b32 	%f<8>;
	.reg .b64 	%rd<11>;
	.reg .b64 	%fd<2>;
	// demoted variable
	.shared .align 4 .b8 _ZZ6reducePfS_E5sdata[512];
	mov.u64 	%SPL, __local_depot0;
	cvta.local.u64 	%SP, %SPL;
	ld.param.u64 	%rd2, [_Z6reducePfS__param_0];
	ld.param.u64 	%rd1, [_Z6reducePfS__param_1];
	cvta.to.global.u64 	%rd3, %rd2;
	mov.u32 	%r1, %ctaid.x;
	mov.u32 	%r7, %nctaid.x;
	mov.u32 	%r2, %tid.x;
	mad.lo.s32 	%r8, %r7, %r2, %r1;
	mul.wide.s32 	%rd4, %r8, 4;
	add.s64 	%rd5, %rd3, %rd4;
	ld.global.f32 	%f1, [%rd5];
	shl.b32 	%r9, %r2, 2;
	mov.u32 	%r10, _ZZ6reducePfS_E5sdata;
	add.s32 	%r11, %r10, %r9;
	st.shared.f32 	[%r11], %f1;
	bar.sync 	0;
	mov.u32 	%r3, %ntid.x;
	setp.lt.u32 	%p1, %r3, 2;
	@%p1 bra 	$L__BB0_5;
	mov.b32 	%r22, 1;
$L__BB0_2:
	shl.b32 	%r5, %r22, 1;
	mul.lo.s32 	%r6, %r5, %r2;
	setp.ge.u32 	%p2, %r6, %r3;
	@%p2 bra 	$L__BB0_4;
	add.s32 	%r13, %r6, %r22;
	shl.b32 	%r14, %r13, 2;
	add.s32 	%r16, %r10, %r14;
	ld.shared.f32 	%f2, [%r16];
	shl.b32 	%r17, %r6, 2;
	add.s32 	%r18, %r10, %r17;
	ld.shared.f32 	%f3, [%r18];
	add.f32 	%f4, %f2, %f3;
	st.shared.f32 	[%r18], %f4;
$L__BB0_4:
	bar.sync 	0;
	setp.lt.u32 	%p3, %r5, %r3;
	mov.u32 	%r22, %r5;
	@%p3 bra 	$L__BB0_2;
$L__BB0_5:
	setp.ne.s32 	%p4, %r2, 0;
	setp.lt.u32 	%p5, %r1, 5221;
	or.pred  	%p6, %p4, %p5;
	@%p6 bra 	$L__BB0_7;
	add.u64 	%rd6, %SP, 0;
	add.u64 	%rd7, %SPL, 0;
	ld.shared.f32 	%f5, [_ZZ6reducePfS_E5sdata];
	cvt.f64.f32 	%fd1, %f5;
	st.local.u32 	[%rd7], %r1;
	st.local.f64 	[%rd7+8], %fd1;
	mov.u64 	%rd8, $str;
	cvta.global.u64 	%rd9, %rd8;
	{ // callseq 0, 0
	.param .b64 param0;
	st.param.b64 	[param0], %rd9;
	.param .b64 param1;
	st.param.b64 	[param1], %rd6;
	.param .b32 retval0;
	call.uni (retval0), 
	vprintf, 
	(
	param0, 
	param1
	);
	ld.param.b32 	%r20, [retval0];
	} // callseq 0
	bar.sync 	0;
$L__BB0_7:
	cvta.to.global.u64 	%rd10, %rd1;
	ld.shared.f32 	%f6, [_ZZ6reducePfS_E5sdata];
	atom.global.add.f32 	%f7, [%rd10], %f6;
	ret;

}


// ===== COMPILED SASS (sm_100) =====

	.target	sm_100

	.elftype	@"ET_EXEC"


//--------------------- .note.nv.tkinfo           --------------------------
	.section	.note.nv.tkinfo,"",@"SHT_NOTE"
	.sectionflags	@"SHF_NOTE_NV_TKINFO"
	.tkinfo
        /*0018*/ 	.word	0x00000002
        /*0030*/ 	.string	""
        /*0030*/ 	.string	"ptxas"
        /*0030*/ 	.string	"Cuda compilation tools, release 13.0, V13.0.88"
        /*0030*/ 	.string	"Build cuda_13.0.r13.0/compiler.36424714_0"
        /*0030*/ 	.string	"-arch sm_100 -m 64 "



//--------------------- .note.nv.cuinfo           --------------------------
	.section	.note.nv.cuinfo,"",@"SHT_NOTE"
	.sectionflags	@"SHF_NOTE_NV_CUINFO"
        /*0018*/ 	.short	0x0002
        /*001a*/ 	.short	0x0064
        /*001c*/ 	.short	0x0082
	.zero		2


//--------------------- .nv.info                  --------------------------
	.section	.nv.info,"",@"SHT_CUDA_INFO"
	.align	4


	//----- nvinfo : EIATTR_REGCOUNT
	.align		4
        /*0000*/ 	.byte	0x04, 0x2f
        /*0002*/ 	.short	(.L_2 - .L_1)
	.align		4
.L_1:
        /*0004*/ 	.word	index@(_Z6reducePfS_)
        /*0008*/ 	.word	0x00000018


	//----- nvinfo : EIATTR_FRAME_SIZE
	.align		4
.L_2:
        /*000c*/ 	.byte	0x04, 0x11
        /*000e*/ 	.short	(.L_4 - .L_3)
	.align		4
.L_3:
        /*0010*/ 	.word	index@(_Z6reducePfS_)
        /*0014*/ 	.word	0x00000010


	//----- nvinfo : EIATTR_MIN_STACK_SIZE
	.align		4
.L_4:
        /*0018*/ 	.byte	0x04, 0x12
        /*001a*/ 	.short	(.L_6 - .L_5)
	.align		4
.L_5:
        /*001c*/ 	.word	index@(_Z6reducePfS_)
        /*0020*/ 	.word	0x00000010
.L_6:


//--------------------- .nv.compat                --------------------------
	.section	.nv.compat,"",@"SHT_CUDA_COMPAT_INFO"
	.align	4
        /*0000*/ 	.byte	0x02, 0x09, 0x00, 0x00, 0x02, 0x02, 0x01, 0x00, 0x02, 0x05, 0x05, 0x00, 0x03, 0x07, 0x01, 0x01
        /*0010*/ 	.byte	0x02, 0x03, 0x00, 0x00, 0x02, 0x06, 0x01, 0x00, 0x04, 0x0b, 0x08, 0x00, 0x09, 0x00, 0x00, 0x00
        /*0020*/ 	.byte	0x00, 0x00, 0x00, 0x00


//--------------------- .nv.info._Z6reducePfS_    --------------------------
	.section	.nv.info._Z6reducePfS_,"",@"SHT_CUDA_INFO"
	.sectionflags	@""
	.align	4


	//----- nvinfo : EIATTR_CUDA_API_VERSION
	.align		4
        /*0000*/ 	.byte	0x04, 0x37
        /*0002*/ 	.short	(.L_8 - .L_7)
.L_7:
        /*0004*/ 	.word	0x00000082


	//----- nvinfo : EIATTR_KPARAM_INFO
	.align		4
.L_8:
        /*0008*/ 	.byte	0x04, 0x17
        /*000a*/ 	.short	(.L_10 - .L_9)
.L_9:
        /*000c*/ 	.word	0x00000000
        /*0010*/ 	.short	0x0001
        /*0012*/ 	.short	0x0008
        /*0014*/ 	.byte	0x00, 0xf5, 0x21, 0x00


	//----- nvinfo : EIATTR_KPARAM_INFO
	.align		4
.L_10:
        /*0018*/ 	.byte	0x04, 0x17
        /*001a*/ 	.short	(.L_12 - .L_11)
.L_11:
        /*001c*/ 	.word	0x00000000
        /*0020*/ 	.short	0x0000
        /*0022*/ 	.short	0x0000
        /*0024*/ 	.byte	0x00, 0xf5, 0x21, 0x00


	//----- nvinfo : EIATTR_SPARSE_MMA_MASK
	.align		4
.L_12:
        /*0028*/ 	.byte	0x03, 0x50
        /*002a*/ 	.short	0x0000


	//----- nvinfo : EIATTR_MAXREG_COUNT
	.align		4
        /*002c*/ 	.byte	0x03, 0x1b
        /*002e*/ 	.short	0x00ff


	//----- nvinfo : EIATTR_NUM_BARRIERS
	.align		4
        /*0030*/ 	.byte	0x02, 0x4c
        /*0032*/ 	.byte	0x01
	.zero		1


	//----- nvinfo : EIATTR_EXTERNS
	.align		4
        /*0034*/ 	.byte	0x04, 0x0f
        /*0036*/ 	.short	(.L_14 - .L_13)


	//   ....[0]....
	.align		4
.L_13:
        /*0038*/ 	.word	index@(vprintf)


	//----- nvinfo : EIATTR_MERCURY_ISA_VERSION
	.align		4
.L_14:
        /*003c*/ 	.byte	0x03, 0x5f
        /*003e*/ 	.short	0x0101


	//----- nvinfo : EIATTR_VRC_CTA_INIT_COUNT
	.align		4
        /*0040*/ 	.byte	0x02, 0x4a
	.zero		1
	.zero		1


	//----- nvinfo : EIATTR_SYSCALL_OFFSETS
	.align		4
        /*0044*/ 	.byte	0x04, 0x46
        /*0046*/ 	.short	(.L_16 - .L_15)


	//   ....[0]....
.L_15:
        /*0048*/ 	.word	0x00000360


	//----- nvinfo : EIATTR_EXIT_INSTR_OFFSETS
	.align		4
.L_16:
        /*004c*/ 	.byte	0x04, 0x1c
        /*004e*/ 	.short	(.L_18 - .L_17)


	//   ....[0]....
.L_17:
        /*0050*/ 	.word	0x000003f0


	//----- nvinfo : EIATTR_CRS_STACK_SIZE
	.align		4
.L_18:
        /*0054*/ 	.byte	0x04, 0x1e
        /*0056*/ 	.short	(.L_20 - .L_19)
.L_19:
        /*0058*/ 	.word	0x00000000


	//----- nvinfo : EIATTR_CBANK_PARAM_SIZE
	.align		4
.L_20:
        /*005c*/ 	.byte	0x03, 0x19
        /*005e*/ 	.short	0x0010


	//----- nvinfo : EIATTR_PARAM_CBANK
	.align		4
        /*0060*/ 	.byte	0x04, 0x0a
        /*0062*/ 	.short	(.L_22 - .L_21)
	.align		4
.L_21:
        /*0064*/ 	.word	index@(.nv.constant0._Z6reducePfS_)
        /*0068*/ 	.short	0x0380
        /*006a*/ 	.short	0x0010


	//----- nvinfo : EIATTR_SW_WAR
	.align		4
.L_22:
        /*006c*/ 	.byte	0x04, 0x36
        /*006e*/ 	.short	(.L_24 - .L_23)
.L_23:
        /*0070*/ 	.word	0x00000008
.L_24:


//--------------------- .nv.callgraph             --------------------------
	.section	.nv.callgraph,"",@"SHT_CUDA_CALLGRAPH"
	.align	4
	.sectionentsize	8
	.align		4
        /*0000*/ 	.word	0x00000000
	.align		4
        /*0004*/ 	.word	0xffffffff
	.align		4
        /*0008*/ 	.word	index@(_Z6reducePfS_)
	.align		4
        /*000c*/ 	.word	index@(vprintf)
	.align		4
        /*0010*/ 	.word	0x00000000
	.align		4
        /*0014*/ 	.word	0xfffffffe
	.align		4
        /*0018*/ 	.word	0x00000000
	.align		4
        /*001c*/ 	.word	0xfffffffd
	.align		4
        /*0020*/ 	.word	0x00000000
	.align		4
        /*0024*/ 	.word	0xfffffffc


//--------------------- .nv.constant4             --------------------------
	.section	.nv.constant4,"a",@progbits
	.align	8
	.align		8
.nv.constant4:
        /*0000*/ 	.dword	vprintf
	.align		8
        /*0008*/ 	.dword	$str


//--------------------- .text._Z6reducePfS_       --------------------------
	.section	.text._Z6reducePfS_,"ax",@progbits
	.align	128
        .global         _Z6reducePfS_
        .type           _Z6reducePfS_,@function
        .size           _Z6reducePfS_,(.L_x_5 - _Z6reducePfS_)
        .other          _Z6reducePfS_,@"STO_CUDA_ENTRY STV_DEFAULT"
_Z6reducePfS_:
.text._Z6reducePfS_:
[----:B------:R-:W0:Y:S01]  /*0000*/  LDC R1, c[0x0][0x37c] ;  /* 0x0000df00ff017b82 */ /* 0x000e220000000800 */
[----:B------:R-:W1:Y:S07]  /*0010*/  S2R R10, SR_CTAID.X ;  /* 0x00000000000a7919 */ /* 0x000e6e0000002500 */
[----:B------:R-:W2:Y:S01]  /*0020*/  LDC.64 R2, c[0x0][0x380] ;  /* 0x0000e000ff027b82 */ /* 0x000ea20000000a00 */
[----:B------:R-:W3:Y:S01]  /*0030*/  LDCU UR7, c[0x0][0x2fc] ;  /* 0x00005f80ff0777ac */ /* 0x000ee20008000800 */
[----:B0-----:R-:W-:Y:S01]  /*0040*/  VIADD R1, R1, 0xfffffff0 ;  /* 0xfffffff001017836 */ /* 0x001fe20000000000 */
[----:B------:R-:W1:Y:S01]  /*0050*/  S2R R7, SR_TID.X ;  /* 0x0000000000077919 */ /* 0x000e620000002100 */
[----:B------:R-:W1:Y:S01]  /*0060*/  LDCU UR4, c[0x0][0x370] ;  /* 0x00006e00ff0477ac */ /* 0x000e620008000800 */
[----:B------:R-:W0:Y:S01]  /*0070*/  LDCU.64 UR36, c[0x0][0x358] ;  /* 0x00006b00ff2477ac */ /* 0x000e220008000a00 */
[----:B-1----:R-:W-:-:S04]  /*0080*/  IMAD R5, R7, UR4, R10 ;  /* 0x0000000407057c24 */ /* 0x002fc8000f8e020a */
[----:B--2---:R-:W-:-:S06]  /*0090*/  IMAD.WIDE R2, R5, 0x4, R2 ;  /* 0x0000000405027825 */ /* 0x004fcc00078e0202 */
[----:B0-----:R-:W2:Y:S01]  /*00a0*/  LDG.E R2, desc[UR36][R2.64] ;  /* 0x0000002402027981 */ /* 0x001ea2000c1e1900 */
[----:B------:R-:W0:Y:S01]  /*00b0*/  S2UR UR5, SR_CgaCtaId ;  /* 0x00000000000579c3 */ /* 0x000e220000008800 */
[----:B------:R-:W-:Y:S01]  /*00c0*/  UMOV UR4, 0x400 ;  /* 0x0000040000047882 */ /* 0x000fe20000000000 */
[----:B------:R-:W1:Y:S01]  /*00d0*/  LDCU UR8, c[0x0][0x360] ;  /* 0x00006c00ff0877ac */ /* 0x000e620008000800 */
[----:B------:R-:W-:Y:S01]  /*00e0*/  ISETP.GE.U32.AND P0, PT, R10, 0x1465, PT ;  /* 0x000014650a00780c */ /* 0x000fe20003f06070 */
[----:B------:R-:W4:Y:S03]  /*00f0*/  LDCU UR6, c[0x0][0x2f8] ;  /* 0x00005f00ff0677ac */ /* 0x000f260008000800 */
[----:B------:R-:W-:Y:S01]  /*0100*/  ISETP.NE.OR P0, PT, R7, RZ, !P0 ;  /* 0x000000ff0700720c */ /* 0x000fe20004705670 */
[----:B-1----:R-:W-:Y:S02]  /*0110*/  UISETP.GE.U32.AND UP0, UPT, UR8, 0x2, UPT ;  /* 0x000000020800788c */ /* 0x002fe4000bf06070 */
[----:B0-----:R-:W-:Y:S01]  /*0120*/  ULEA UR4, UR5, UR4, 0x18 ;  /* 0x0000000405047291 */ /* 0x001fe2000f8ec0ff */
[----:B----4-:R-:W-:-:S05]  /*0130*/  IADD3 R6, P1, PT, R1, UR6, RZ ;  /* 0x0000000601067c10 */ /* 0x010fca000ff3e0ff */
[----:B------:R-:W-:-:S05]  /*0140*/  LEA R5, R7, UR4, 0x2 ;  /* 0x0000000407057c11 */ /* 0x000fca000f8e10ff */
[----:B--2---:R0:W-:Y:S01]  /*0150*/  STS [R5], R2 ;  /* 0x0000000205007388 */ /* 0x0041e20000000800 */
[----:B------:R-:W-:Y:S06]  /*0160*/  BAR.SYNC.DEFER_BLOCKING 0x0 ;  /* 0x0000000000007b1d */ /* 0x000fec0000010000 */
[----:B---3--:R-:W-:Y:S05]  /*0170*/  BRA.U !UP0, `(.L_x_0) ;  /* 0x00000001083c7547 */ /* 0x008fea000b800000 */
[----:B------:R-:W-:-:S05]  /*0180*/  UMOV UR5, 0x1 ;  /* 0x0000000100057882 */ /* 0x000fca0000000000 */
.L_x_1:
[----:B------:R-:W-:-:S04]  /*0190*/  USHF.L.U32 UR6, UR5, 0x1, URZ ;  /* 0x0000000105067899 */ /* 0x000fc800080006ff */
[----:B------:R-:W-:Y:S02]  /*01a0*/  UISETP.GE.U32.AND UP0, UPT, UR6, UR8, UPT ;  /* 0x000000080600728c */ /* 0x000fe4000bf06070 */
[----:B01----:R-:W-:-:S05]  /*01b0*/  IMAD R2, R7, UR6, RZ ;  /* 0x0000000607027c24 */ /* 0x003fca000f8e02ff */
[----:B------:R-:W-:-:S13]  /*01c0*/  ISETP.GE.U32.AND P2, PT, R2, UR8, PT ;  /* 0x0000000802007c0c */ /* 0x000fda000bf46070 */
[C---:B------:R-:W-:Y:S01]  /*01d0*/  @!P2 VIADD R0, R2.reuse, UR5 ;  /* 0x000000050200ac36 */ /* 0x040fe20008000000 */
[----:B------:R-:W-:Y:S01]  /*01e0*/  @!P2 LEA R2, R2, UR4, 0x2 ;  /* 0x000000040202ac11 */ /* 0x000fe2000f8e10ff */
[----:B------:R-:W-:-:S03]  /*01f0*/  UMOV UR5, UR6 ;  /* 0x0000000600057c82 */ /* 0x000fc60008000000 */
[----:B------:R-:W-:Y:S01]  /*0200*/  @!P2 LEA R0, R0, UR4, 0x2 ;  /* 0x000000040000ac11 */ /* 0x000fe2000f8e10ff */
[----:B------:R-:W-:Y:S05]  /*0210*/  @!P2 LDS R3, [R2] ;  /* 0x000000000203a984 */ /* 0x000fea0000000800 */
[----:B------:R-:W0:Y:S02]  /*0220*/  @!P2 LDS R0, [R0] ;  /* 0x000000000000a984 */ /* 0x000e240000000800 */
[----:B0-----:R-:W-:-:S05]  /*0230*/  @!P2 FADD R3, R0, R3 ;  /* 0x000000030003a221 */ /* 0x001fca0000000000 */
[----:B------:R1:W-:Y:S01]  /*0240*/  @!P2 STS [R2], R3 ;  /* 0x000000030200a388 */ /* 0x0003e20000000800 */
[----:B------:R-:W-:Y:S06]  /*0250*/  BAR.SYNC.DEFER_BLOCKING 0x0 ;  /* 0x0000000000007b1d */ /* 0x000fec0000010000 */
[----:B------:R-:W-:Y:S05]  /*0260*/  BRA.U !UP0, `(.L_x_1) ;  /* 0xfffffffd08c87547 */ /* 0x000fea000b83ffff */
.L_x_0:
[----:B------:R-:W-:Y:S01]  /*0270*/  IMAD.X R7, RZ, RZ, UR7, P1 ;  /* 0x00000007ff077e24 */ /* 0x000fe200088e06ff */
[----:B------:R-:W-:Y:S06]  /*0280*/  @P0 BRA `(.L_x_2) ;  /* 0x0000000000400947 */ /* 0x000fec0003800000 */
[----:B------:R-:W2:Y:S01]  /*0290*/  S2UR UR5, SR_CgaCtaId ;  /* 0x00000000000579c3 */ /* 0x000ea20000008800 */
[----:B------:R-:W-:Y:S01]  /*02a0*/  UMOV UR4, 0x400 ;  /* 0x0000040000047882 */ /* 0x000fe20000000000 */
[----:B------:R-:W-:Y:S01]  /*02b0*/  MOV R8, 0x0 ;  /* 0x0000000000087802 */ /* 0x000fe20000000f00 */
[----:B------:R-:W-:Y:S05]  /*02c0*/  STL [R1], R10 ;  /* 0x0000000a01007387 */ /* 0x000fea0000100800 */
[----:B------:R-:W3:Y:S01]  /*02d0*/  LDC.64 R8, c[0x4][R8] ;  /* 0x0100000008087b82 */ /* 0x000ee20000000a00 */
[----:B--2---:R-:W-:-:S09]  /*02e0*/  ULEA UR4, UR5, UR4, 0x18 ;  /* 0x0000000405047291 */ /* 0x004fd2000f8ec0ff */
[----:B------:R-:W1:Y:S02]  /*02f0*/  LDS R0, [UR4] ;  /* 0x00000004ff007984 */ /* 0x000e640008000800 */
[----:B------:R-:W2:Y:S02]  /*0300*/  LDCU.64 UR4, c[0x4][0x8] ;  /* 0x01000100ff0477ac */ /* 0x000ea40008000a00 */
[----:B--2---:R-:W-:Y:S02]  /*0310*/  IMAD.U32 R4, RZ, RZ, UR4 ;  /* 0x00000004ff047e24 */ /* 0x004fe4000f8e00ff */
[----:B0-----:R-:W-:Y:S01]  /*0320*/  IMAD.U32 R5, RZ, RZ, UR5 ;  /* 0x00000005ff057e24 */ /* 0x001fe2000f8e00ff */
[----:B-1----:R-:W0:Y:S02]  /*0330*/  F2F.F64.F32 R2, R0 ;  /* 0x0000000000027310 */ /* 0x002e240000201800 */
[----:B0--3--:R0:W-:Y:S04]  /*0340*/  STL.64 [R1+0x8], R2 ;  /* 0x0000080201007387 */ /* 0x0091e80000100a00 */
[----:B------:R-:W-:-:S07]  /*0350*/  LEPC R20, `(.L_x_3) ;  /* 0x000000001014794e */ /* 0x000fce0000000000 */
[----:B0-----:R-:W-:Y:S05]  /*0360*/  CALL.ABS.NOINC R8 ;  /* 0x0000000008007343 */ /* 0x001fea0003c00000 */
.L_x_3:
[----:B------:R-:W-:Y:S05]  /*0370*/  WARPSYNC.ALL ;  /* 0x0000000000007948 */ /* 0x000fea0003800000 */
[----:B------:R-:W-:Y:S06]  /*0380*/  BAR.SYNC.DEFER_BLOCKING 0x0 ;  /* 0x0000000000007b1d */ /* 0x000fec0000010000 */
.L_x_2:
[----:B------:R-:W2:Y:S01]  /*0390*/  S2UR UR5, SR_CgaCtaId ;  /* 0x00000000000579c3 */ /* 0x000ea20000008800 */
[----:B------:R-:W-:-:S07]  /*03a0*/  UMOV UR4, 0x400 ;  /* 0x0000040000047882 */ /* 0x000fce0000000000 */
[----:B01----:R-:W0:Y:S01]  /*03b0*/  LDC.64 R2, c[0x0][0x388] ;  /* 0x0000e200ff027b82 */ /* 0x003e220000000a00 */
[----:B--2---:R-:W-:-:S09]  /*03c0*/  ULEA UR4, UR5, UR4, 0x18 ;  /* 0x0000000405047291 */ /* 0x004fd2000f8ec0ff */
[----:B------:R-:W0:Y:S04]  /*03d0*/  LDS R5, [UR4] ;  /* 0x00000004ff057984 */ /* 0x000e280008000800 */
[----:B0-----:R-:W-:Y:S01]  /*03e0*/  REDG.E.ADD.F32.FTZ.RN.STRONG.GPU desc[UR36][R2.64], R5 ;  /* 0x00000005020079a6 */ /* 0x001fe2000c12f324 */
[----:B------:R-:W-:Y:S05]  /*03f0*/  EXIT ;  /* 0x000000000000794d */ /* 0x000fea0003800000 */
.L_x_4:
[----:B------:R-:W-:-:S00]  /*0400*/  BRA `(.L_x_4) ;  /* 0xfffffffc00fc7947 */ /* 0x000fc0000383ffff */
[----:B------:R-:W-:-:S00]  /*0410*/  NOP ;  /* 0x0000000000007918 */ /* 0x000fc00000000000 */
        /* <DEDUP_REMOVED lines=14> */
.L_x_5:


//--------------------- .nv.global.init           --------------------------
	.section	.nv.global.init,"aw",@progbits
.nv.global.init:
	.type		$str,@object
	.size		$str,(.L_0 - $str)
$str:
        /*0000*/ 	.byte	0x5b, 0x72, 0x65, 0x64, 0x75, 0x63, 0x74, 0x69, 0x6f, 0x6e, 0x5d, 0x09, 0x73, 0x64, 0x61, 0x74
        /*0010*/ 	.byte	0x61, 0x5b, 0x25, 0x66, 0x5d, 0x3d, 0x25, 0x66, 0x0a, 0x00
.L_0:


//--------------------- .nv.shared._Z6reducePfS_  --------------------------
	.section	.nv.shared._Z6reducePfS_,"aw",@nobits
	.sectionflags	@""
	.align	4
.nv.shared._Z6reducePfS_:
	.zero		1536


//--------------------- .nv.shared.reserved.0     --------------------------
	.section	.nv.shared.reserved.0,"aw",@nobits
	.weak		__nv_reservedSMEM_offset_0_alias
	.size		__nv_reservedSMEM_offset_0_alias, 0, 64
	.other		__nv_reservedSMEM_offset_0_alias,@"STO_CUDA_RESERVED_SHARED STV_DEFAULT"
__nv_reservedSMEM_offset_0_alias:
	.zero		0
	.zero		64


//--------------------- .nv.constant0._Z6reducePfS_ --------------------------
	.section	.nv.constant0._Z6reducePfS_,"a",@progbits
	.sectionflags	@""
	.align	4
.nv.constant0._Z6reducePfS_:
	.zero		912


//--------------------- SYMBOLS --------------------------

	.type		.nv.reservedSmem.offset0,@object
	.size		.nv.reservedSmem.offset0,0x4
	.type		.nv.reservedSmem.cap,@object
	.size		.nv.reservedSmem.cap,0x4
	.type		vprintf,@function
